//
// Generated by NVIDIA NVVM Compiler
//
// Compiler Build ID: CL-36424714
// Cuda compilation tools, release 13.0, V13.0.88
// Based on NVVM 20.0.0
//

.version 9.0
.target sm_100
.address_size 64

	// .globl	_Z5conv1PjPi
.const .align 4 .b8 FIL[3200];

.visible .entry _Z5conv1PjPi(
	.param .u64 .ptr .align 1 _Z5conv1PjPi_param_0,
	.param .u64 .ptr .align 1 _Z5conv1PjPi_param_1
)
{
	.reg .pred 	%p<2>;
	.reg .b32 	%r<85>;
	.reg .b64 	%rd<12>;

	ld.param.u64 	%rd1, [_Z5conv1PjPi_param_0];
	ld.param.u64 	%rd2, [_Z5conv1PjPi_param_1];
	mov.u32 	%r1, %tid.y;
	mov.u32 	%r3, %tid.x;
	max.u32 	%r4, %r1, %r3;
	setp.gt.u32 	%p1, %r4, 23;
	@%p1 bra 	$L__BB0_2;
	cvta.to.global.u64 	%rd3, %rd1;
	cvta.to.global.u64 	%rd4, %rd2;
	mov.u32 	%r5, %ctaid.x;
	mul.lo.s32 	%r6, %r5, 25;
	mul.wide.u32 	%rd5, %r6, 4;
	mov.u64 	%rd6, FIL;
	add.s64 	%rd7, %rd6, %rd5;
	ld.const.u32 	%r7, [%rd7];
	mad.lo.s32 	%r8, %r1, 28, %r3;
	mul.wide.u32 	%rd8, %r8, 4;
	add.s64 	%rd9, %rd3, %rd8;
	ld.global.u32 	%r9, [%rd9];
	mul.lo.s32 	%r10, %r9, %r7;
	ld.const.u32 	%r11, [%rd7+4];
	ld.global.u32 	%r12, [%rd9+4];
	mad.lo.s32 	%r13, %r12, %r11, %r10;
	ld.const.u32 	%r14, [%rd7+8];
	ld.global.u32 	%r15, [%rd9+8];
	mad.lo.s32 	%r16, %r15, %r14, %r13;
	ld.const.u32 	%r17, [%rd7+12];
	ld.global.u32 	%r18, [%rd9+12];
	mad.lo.s32 	%r19, %r18, %r17, %r16;
	ld.const.u32 	%r20, [%rd7+16];
	ld.global.u32 	%r21, [%rd9+16];
	mad.lo.s32 	%r22, %r21, %r20, %r19;
	ld.const.u32 	%r23, [%rd7+20];
	ld.global.u32 	%r24, [%rd9+112];
	mad.lo.s32 	%r25, %r24, %r23, %r22;
	ld.const.u32 	%r26, [%rd7+24];
	ld.global.u32 	%r27, [%rd9+116];
	mad.lo.s32 	%r28, %r27, %r26, %r25;
	ld.const.u32 	%r29, [%rd7+28];
	ld.global.u32 	%r30, [%rd9+120];
	mad.lo.s32 	%r31, %r30, %r29, %r28;
	ld.const.u32 	%r32, [%rd7+32];
	ld.global.u32 	%r33, [%rd9+124];
	mad.lo.s32 	%r34, %r33, %r32, %r31;
	ld.const.u32 	%r35, [%rd7+36];
	ld.global.u32 	%r36, [%rd9+128];
	mad.lo.s32 	%r37, %r36, %r35, %r34;
	ld.const.u32 	%r38, [%rd7+40];
	ld.global.u32 	%r39, [%rd9+224];
	mad.lo.s32 	%r40, %r39, %r38, %r37;
	ld.const.u32 	%r41, [%rd7+44];
	ld.global.u32 	%r42, [%rd9+228];
	mad.lo.s32 	%r43, %r42, %r41, %r40;
	ld.const.u32 	%r44, [%rd7+48];
	ld.global.u32 	%r45, [%rd9+232];
	mad.lo.s32 	%r46, %r45, %r44, %r43;
	ld.const.u32 	%r47, [%rd7+52];
	ld.global.u32 	%r48, [%rd9+236];
	mad.lo.s32 	%r49, %r48, %r47, %r46;
	ld.const.u32 	%r50, [%rd7+56];
	ld.global.u32 	%r51, [%rd9+240];
	mad.lo.s32 	%r52, %r51, %r50, %r49;
	ld.const.u32 	%r53, [%rd7+60];
	ld.global.u32 	%r54, [%rd9+336];
	mad.lo.s32 	%r55, %r54, %r53, %r52;
	ld.const.u32 	%r56, [%rd7+64];
	ld.global.u32 	%r57, [%rd9+340];
	mad.lo.s32 	%r58, %r57, %r56, %r55;
	ld.const.u32 	%r59, [%rd7+68];
	ld.global.u32 	%r60, [%rd9+344];
	mad.lo.s32 	%r61, %r60, %r59, %r58;
	ld.const.u32 	%r62, [%rd7+72];
	ld.global.u32 	%r63, [%rd9+348];
	mad.lo.s32 	%r64, %r63, %r62, %r61;
	ld.const.u32 	%r65, [%rd7+76];
	ld.global.u32 	%r66, [%rd9+352];
	mad.lo.s32 	%r67, %r66, %r65, %r64;
	ld.const.u32 	%r68, [%rd7+80];
	ld.global.u32 	%r69, [%rd9+448];
	mad.lo.s32 	%r70, %r69, %r68, %r67;
	ld.const.u32 	%r71, [%rd7+84];
	mad.lo.s32 	%r72, %r57, %r71, %r70;
	ld.const.u32 	%r73, [%rd7+88];
	ld.global.u32 	%r74, [%rd9+456];
	mad.lo.s32 	%r75, %r74, %r73, %r72;
	ld.const.u32 	%r76, [%rd7+92];
	ld.global.u32 	%r77, [%rd9+460];
	mad.lo.s32 	%r78, %r77, %r76, %r75;
	ld.const.u32 	%r79, [%rd7+96];
	ld.global.u32 	%r80, [%rd9+464];
	mad.lo.s32 	%r81, %r80, %r79, %r78;
	shl.b32 	%r82, %r1, 2;
	sub.s32 	%r83, %r8, %r82;
	mad.lo.s32 	%r84, %r5, 576, %r83;
	mul.wide.u32 	%rd10, %r84, 4;
	add.s64 	%rd11, %rd4, %rd10;
	st.global.u32 	[%rd11], %r81;
$L__BB0_2:
	ret;

}
	// .globl	_Z10maxpoolingPiS_
.visible .entry _Z10maxpoolingPiS_(
	.param .u64 .ptr .align 1 _Z10maxpoolingPiS__param_0,
	.param .u64 .ptr .align 1 _Z10maxpoolingPiS__param_1
)
{
	.reg .pred 	%p<3>;
	.reg .b32 	%r<19>;
	.reg .b64 	%rd<11>;

	ld.param.u64 	%rd2, [_Z10maxpoolingPiS__param_0];
	ld.param.u64 	%rd3, [_Z10maxpoolingPiS__param_1];
	cvta.to.global.u64 	%rd1, %rd3;
	mov.u32 	%r1, %tid.y;
	mov.u32 	%r6, %tid.x;
	mov.u32 	%r3, %ctaid.x;
	max.u32 	%r7, %r1, %r6;
	setp.gt.u32 	%p1, %r7, 11;
	@%p1 bra 	$L__BB1_4;
	cvta.to.global.u64 	%rd4, %rd2;
	shl.b32 	%r8, %r6, 1;
	mad.lo.s32 	%r9, %r3, 576, %r8;
	mad.lo.s32 	%r10, %r1, 48, %r9;
	mul.wide.s32 	%rd5, %r10, 4;
	add.s64 	%rd6, %rd4, %rd5;
	ld.global.u32 	%r11, [%rd6];
	ld.global.u32 	%r12, [%rd6+4];
	ld.global.u32 	%r13, [%rd6+96];
	ld.global.u32 	%r14, [%rd6+100];
	max.s32 	%r4, %r11, %r12;
	max.s32 	%r5, %r13, %r14;
	setp.le.s32 	%p2, %r4, %r5;
	@%p2 bra 	$L__BB1_3;
	mad.lo.s32 	%r17, %r1, 12, %r6;
	mad.lo.s32 	%r18, %r3, 144, %r17;
	mul.wide.u32 	%rd9, %r18, 4;
	add.s64 	%rd10, %rd1, %rd9;
	st.global.u32 	[%rd10], %r4;
	bra.uni 	$L__BB1_4;
$L__BB1_3:
	mad.lo.s32 	%r15, %r1, 12, %r6;
	mad.lo.s32 	%r16, %r3, 144, %r15;
	mul.wide.u32 	%rd7, %r16, 4;
	add.s64 	%rd8, %rd1, %rd7;
	st.global.u32 	[%rd8], %r5;
$L__BB1_4:
	ret;

}
	// .globl	_Z5conv2PiS_S_
.visible .entry _Z5conv2PiS_S_(
	.param .u64 .ptr .align 1 _Z5conv2PiS_S__param_0,
	.param .u64 .ptr .align 1 _Z5conv2PiS_S__param_1,
	.param .u64 .ptr .align 1 _Z5conv2PiS_S__param_2
)
{
	.reg .pred 	%p<3>;
	.reg .b32 	%r<92>;
	.reg .b64 	%rd<21>;

	ld.param.u64 	%rd7, [_Z5conv2PiS_S__param_0];
	ld.param.u64 	%rd8, [_Z5conv2PiS_S__param_1];
	ld.param.u64 	%rd9, [_Z5conv2PiS_S__param_2];
	mov.u32 	%r1, %tid.y;
	mov.u32 	%r2, %tid.x;
	mov.u32 	%r3, %ctaid.x;
	or.b32  	%r8, %r1, %r2;
	and.b32  	%r9, %r8, 1016;
	setp.ne.s32 	%p1, %r9, 0;
	@%p1 bra 	$L__BB2_4;
	mul.lo.s32 	%r11, %r3, 800;
	mul.wide.u32 	%rd10, %r11, 4;
	cvta.to.global.u64 	%rd11, %rd8;
	add.s64 	%rd12, %rd10, %rd11;
	add.s64 	%rd20, %rd12, 48;
	mad.lo.s32 	%r12, %r1, 12, %r2;
	mul.wide.u32 	%rd13, %r12, 4;
	cvta.to.global.u64 	%rd14, %rd7;
	add.s64 	%rd15, %rd13, %rd14;
	add.s64 	%rd19, %rd15, 104;
	mov.b32 	%r90, 0;
	mov.u32 	%r91, %r90;
$L__BB2_2:
	ld.global.u32 	%r13, [%rd20+-48];
	ld.global.u32 	%r14, [%rd19+-104];
	mad.lo.s32 	%r15, %r14, %r13, %r91;
	ld.global.u32 	%r16, [%rd20+-44];
	ld.global.u32 	%r17, [%rd19+-100];
	mad.lo.s32 	%r18, %r17, %r16, %r15;
	ld.global.u32 	%r19, [%rd20+-40];
	ld.global.u32 	%r20, [%rd19+-96];
	mad.lo.s32 	%r21, %r20, %r19, %r18;
	ld.global.u32 	%r22, [%rd20+-36];
	ld.global.u32 	%r23, [%rd19+-92];
	mad.lo.s32 	%r24, %r23, %r22, %r21;
	ld.global.u32 	%r25, [%rd20+-32];
	ld.global.u32 	%r26, [%rd19+-88];
	mad.lo.s32 	%r27, %r26, %r25, %r24;
	ld.global.u32 	%r28, [%rd20+-28];
	ld.global.u32 	%r29, [%rd19+-56];
	mad.lo.s32 	%r30, %r29, %r28, %r27;
	ld.global.u32 	%r31, [%rd20+-24];
	ld.global.u32 	%r32, [%rd19+-52];
	mad.lo.s32 	%r33, %r32, %r31, %r30;
	ld.global.u32 	%r34, [%rd20+-20];
	ld.global.u32 	%r35, [%rd19+-48];
	mad.lo.s32 	%r36, %r35, %r34, %r33;
	ld.global.u32 	%r37, [%rd20+-16];
	ld.global.u32 	%r38, [%rd19+-44];
	mad.lo.s32 	%r39, %r38, %r37, %r36;
	ld.global.u32 	%r40, [%rd20+-12];
	ld.global.u32 	%r41, [%rd19+-40];
	mad.lo.s32 	%r42, %r41, %r40, %r39;
	ld.global.u32 	%r43, [%rd20+-8];
	ld.global.u32 	%r44, [%rd19+-8];
	mad.lo.s32 	%r45, %r44, %r43, %r42;
	ld.global.u32 	%r46, [%rd20+-4];
	ld.global.u32 	%r47, [%rd19+-4];
	mad.lo.s32 	%r48, %r47, %r46, %r45;
	ld.global.u32 	%r49, [%rd20];
	ld.global.u32 	%r50, [%rd19];
	mad.lo.s32 	%r51, %r50, %r49, %r48;
	ld.global.u32 	%r52, [%rd20+4];
	ld.global.u32 	%r53, [%rd19+4];
	mad.lo.s32 	%r54, %r53, %r52, %r51;
	ld.global.u32 	%r55, [%rd20+8];
	ld.global.u32 	%r56, [%rd19+8];
	mad.lo.s32 	%r57, %r56, %r55, %r54;
	ld.global.u32 	%r58, [%rd20+12];
	ld.global.u32 	%r59, [%rd19+40];
	mad.lo.s32 	%r60, %r59, %r58, %r57;
	ld.global.u32 	%r61, [%rd20+16];
	ld.global.u32 	%r62, [%rd19+44];
	mad.lo.s32 	%r63, %r62, %r61, %r60;
	ld.global.u32 	%r64, [%rd20+20];
	ld.global.u32 	%r65, [%rd19+48];
	mad.lo.s32 	%r66, %r65, %r64, %r63;
	ld.global.u32 	%r67, [%rd20+24];
	ld.global.u32 	%r68, [%rd19+52];
	mad.lo.s32 	%r69, %r68, %r67, %r66;
	ld.global.u32 	%r70, [%rd20+28];
	ld.global.u32 	%r71, [%rd19+56];
	mad.lo.s32 	%r72, %r71, %r70, %r69;
	ld.global.u32 	%r73, [%rd20+32];
	ld.global.u32 	%r74, [%rd19+88];
	mad.lo.s32 	%r75, %r74, %r73, %r72;
	ld.global.u32 	%r76, [%rd20+36];
	mad.lo.s32 	%r77, %r62, %r76, %r75;
	ld.global.u32 	%r78, [%rd20+40];
	ld.global.u32 	%r79, [%rd19+96];
	mad.lo.s32 	%r80, %r79, %r78, %r77;
	ld.global.u32 	%r81, [%rd20+44];
	ld.global.u32 	%r82, [%rd19+100];
	mad.lo.s32 	%r83, %r82, %r81, %r80;
	ld.global.u32 	%r84, [%rd20+48];
	ld.global.u32 	%r85, [%rd19+104];
	mad.lo.s32 	%r91, %r85, %r84, %r83;
	add.s32 	%r90, %r90, 1;
	add.s64 	%rd20, %rd20, 100;
	add.s64 	%rd19, %rd19, 576;
	setp.ne.s32 	%p2, %r90, 32;
	@%p2 bra 	$L__BB2_2;
	shl.b32 	%r86, %r3, 6;
	shl.b32 	%r87, %r1, 3;
	add.s32 	%r88, %r87, %r2;
	add.s32 	%r89, %r88, %r86;
	cvta.to.global.u64 	%rd16, %rd9;
	mul.wide.u32 	%rd17, %r89, 4;
	add.s64 	%rd18, %rd16, %rd17;
	st.global.u32 	[%rd18], %r91;
$L__BB2_4:
	ret;

}
	// .globl	_Z7maxpoolPiS_
.visible .entry _Z7maxpoolPiS_(
	.param .u64 .ptr .align 1 _Z7maxpoolPiS__param_0,
	.param .u64 .ptr .align 1 _Z7maxpoolPiS__param_1
)
{
	.reg .pred 	%p<3>;
	.reg .b32 	%r<25>;
	.reg .b64 	%rd<11>;

	ld.param.u64 	%rd2, [_Z7maxpoolPiS__param_0];
	ld.param.u64 	%rd3, [_Z7maxpoolPiS__param_1];
	cvta.to.global.u64 	%rd1, %rd3;
	mov.u32 	%r1, %tid.y;
	mov.u32 	%r2, %tid.x;
	mov.u32 	%r3, %ctaid.x;
	or.b32  	%r6, %r1, %r2;
	and.b32  	%r7, %r6, 1020;
	setp.ne.s32 	%p1, %r7, 0;
	@%p1 bra 	$L__BB3_4;
	cvta.to.global.u64 	%rd4, %rd2;
	shl.b32 	%r8, %r3, 6;
	shl.b32 	%r9, %r2, 1;
	add.s32 	%r10, %r8, %r9;
	shl.b32 	%r11, %r1, 4;
	add.s32 	%r12, %r10, %r11;
	mul.wide.s32 	%rd5, %r12, 4;
	add.s64 	%rd6, %rd4, %rd5;
	ld.global.u32 	%r13, [%rd6];
	ld.global.u32 	%r14, [%rd6+4];
	ld.global.u32 	%r15, [%rd6+32];
	ld.global.u32 	%r16, [%rd6+36];
	max.s32 	%r4, %r13, %r14;
	max.s32 	%r5, %r15, %r16;
	setp.le.s32 	%p2, %r4, %r5;
	@%p2 bra 	$L__BB3_3;
	shl.b32 	%r21, %r3, 4;
	shl.b32 	%r22, %r1, 2;
	add.s32 	%r23, %r22, %r2;
	add.s32 	%r24, %r23, %r21;
	mul.wide.u32 	%rd9, %r24, 4;
	add.s64 	%rd10, %rd1, %rd9;
	st.global.u32 	[%rd10], %r4;
	bra.uni 	$L__BB3_4;
$L__BB3_3:
	shl.b32 	%r17, %r3, 4;
	shl.b32 	%r18, %r1, 2;
	add.s32 	%r19, %r18, %r2;
	add.s32 	%r20, %r19, %r17;
	mul.wide.u32 	%rd7, %r20, 4;
	add.s64 	%rd8, %rd1, %rd7;
	st.global.u32 	[%rd8], %r5;
$L__BB3_4:
	ret;

}


// ===== COMPILED SASS (sm_100) =====

	.target	sm_100

	.elftype	@"ET_EXEC"


//--------------------- .note.nv.tkinfo           --------------------------
	.section	.note.nv.tkinfo,"",@"SHT_NOTE"
	.sectionflags	@"SHF_NOTE_NV_TKINFO"
	.tkinfo
        /*0018*/ 	.word	0x00000002
        /*0030*/ 	.string	""
        /*0030*/ 	.string	"ptxas"
        /*0030*/ 	.string	"Cuda compilation tools, release 13.0, V13.0.88"
        /*0030*/ 	.string	"Build cuda_13.0.r13.0/compiler.36424714_0"
        /*0030*/ 	.string	"-arch sm_100 -m 64 "



//--------------------- .note.nv.cuinfo           --------------------------
	.section	.note.nv.cuinfo,"",@"SHT_NOTE"
	.sectionflags	@"SHF_NOTE_NV_CUINFO"
        /*0018*/ 	.short	0x0002
        /*001a*/ 	.short	0x0064
        /*001c*/ 	.short	0x0082
	.zero		2


//--------------------- .nv.info                  --------------------------
	.section	.nv.info,"",@"SHT_CUDA_INFO"
	.align	4


	//----- nvinfo : EIATTR_REGCOUNT
	.align		4
        /*0000*/ 	.byte	0x04, 0x2f
        /*0002*/ 	.short	(.L_2 - .L_1)
	.align		4
.L_1:
        /*0004*/ 	.word	index@(_Z5conv1PjPi)
        /*0008*/ 	.word	0x0000001e


	//----- nvinfo : EIATTR_FRAME_SIZE
	.align		4
.L_2:
        /*000c*/ 	.byte	0x04, 0x11
        /*000e*/ 	.short	(.L_4 - .L_3)
	.align		4
.L_3:
        /*0010*/ 	.word	index@(_Z5conv1PjPi)
        /*0014*/ 	.word	0x00000000


	//----- nvinfo : EIATTR_REGCOUNT
	.align		4
.L_4:
        /*0018*/ 	.byte	0x04, 0x2f
        /*001a*/ 	.short	(.L_6 - .L_5)
	.align		4
.L_5:
        /*001c*/ 	.word	index@(_Z10maxpoolingPiS_)
        /*0020*/ 	.word	0x00000010


	//----- nvinfo : EIATTR_FRAME_SIZE
	.align		4
.L_6:
        /*0024*/ 	.byte	0x04, 0x11
        /*0026*/ 	.short	(.L_8 - .L_7)
	.align		4
.L_7:
        /*0028*/ 	.word	index@(_Z10maxpoolingPiS_)
        /*002c*/ 	.word	0x00000000


	//----- nvinfo : EIATTR_REGCOUNT
	.align		4
.L_8:
        /*0030*/ 	.byte	0x04, 0x2f
        /*0032*/ 	.short	(.L_10 - .L_9)
	.align		4
.L_9:
        /*0034*/ 	.word	index@(_Z5conv2PiS_S_)
        /*0038*/ 	.word	0x0000001d


	//----- nvinfo : EIATTR_FRAME_SIZE
	.align		4
.L_10:
        /*003c*/ 	.byte	0x04, 0x11
        /*003e*/ 	.short	(.L_12 - .L_11)
	.align		4
.L_11:
        /*0040*/ 	.word	index@(_Z5conv2PiS_S_)
        /*0044*/ 	.word	0x00000000


	//----- nvinfo : EIATTR_REGCOUNT
	.align		4
.L_12:
        /*0048*/ 	.byte	0x04, 0x2f
        /*004a*/ 	.short	(.L_14 - .L_13)
	.align		4
.L_13:
        /*004c*/ 	.word	index@(_Z7maxpoolPiS_)
        /*0050*/ 	.word	0x00000010


	//----- nvinfo : EIATTR_FRAME_SIZE
	.align		4
.L_14:
        /*0054*/ 	.byte	0x04, 0x11
        /*0056*/ 	.short	(.L_16 - .L_15)
	.align		4
.L_15:
        /*0058*/ 	.word	index@(_Z7maxpoolPiS_)
        /*005c*/ 	.word	0x00000000


	//----- nvinfo : EIATTR_MIN_STACK_SIZE
	.align		4
.L_16:
        /*0060*/ 	.byte	0x04, 0x12
        /*0062*/ 	.short	(.L_18 - .L_17)
	.align		4
.L_17:
        /*0064*/ 	.word	index@(_Z7maxpoolPiS_)
        /*0068*/ 	.word	0x00000000


	//----- nvinfo : EIATTR_MIN_STACK_SIZE
	.align		4
.L_18:
        /*006c*/ 	.byte	0x04, 0x12
        /*006e*/ 	.short	(.L_20 - .L_19)
	.align		4
.L_19:
        /*0070*/ 	.word	index@(_Z5conv2PiS_S_)
        /*0074*/ 	.word	0x00000000


	//----- nvinfo : EIATTR_MIN_STACK_SIZE
	.align		4
.L_20:
        /*0078*/ 	.byte	0x04, 0x12
        /*007a*/ 	.short	(.L_22 - .L_21)
	.align		4
.L_21:
        /*007c*/ 	.word	index@(_Z10maxpoolingPiS_)
        /*0080*/ 	.word	0x00000000


	//----- nvinfo : EIATTR_MIN_STACK_SIZE
	.align		4
.L_22:
        /*0084*/ 	.byte	0x04, 0x12
        /*0086*/ 	.short	(.L_24 - .L_23)
	.align		4
.L_23:
        /*0088*/ 	.word	index@(_Z5conv1PjPi)
        /*008c*/ 	.word	0x00000000
.L_24:


//--------------------- .nv.compat                --------------------------
	.section	.nv.compat,"",@"SHT_CUDA_COMPAT_INFO"
	.align	4
        /*0000*/ 	.byte	0x02, 0x09, 0x00, 0x00, 0x02, 0x02, 0x01, 0x00, 0x02, 0x05, 0x05, 0x00, 0x03, 0x07, 0x01, 0x01
        /*0010*/ 	.byte	0x02, 0x03, 0x00, 0x00, 0x02, 0x06, 0x01, 0x00, 0x04, 0x0b, 0x08, 0x00, 0x09, 0x00, 0x00, 0x00
        /*0020*/ 	.byte	0x00, 0x00, 0x00, 0x00


//--------------------- .nv.info._Z7maxpoolPiS_   --------------------------
	.section	.nv.info._Z7maxpoolPiS_,"",@"SHT_CUDA_INFO"
	.sectionflags	@""
	.align	4


	//----- nvinfo : EIATTR_CUDA_API_VERSION
	.align		4
        /*0000*/ 	.byte	0x04, 0x37
        /*0002*/ 	.short	(.L_26 - .L_25)
.L_25:
        /*0004*/ 	.word	0x00000082


	//----- nvinfo : EIATTR_KPARAM_INFO
	.align		4
.L_26:
        /*0008*/ 	.byte	0x04, 0x17
        /*000a*/ 	.short	(.L_28 - .L_27)
.L_27:
        /*000c*/ 	.word	0x00000000
        /*0010*/ 	.short	0x0001
        /*0012*/ 	.short	0x0008
        /*0014*/ 	.byte	0x00, 0xf5, 0x21, 0x00


	//----- nvinfo : EIATTR_KPARAM_INFO
	.align		4
.L_28:
        /*0018*/ 	.byte	0x04, 0x17
        /*001a*/ 	.short	(.L_30 - .L_29)
.L_29:
        /*001c*/ 	.word	0x00000000
        /*0020*/ 	.short	0x0000
        /*0022*/ 	.short	0x0000
        /*0024*/ 	.byte	0x00, 0xf5, 0x21, 0x00


	//----- nvinfo : EIATTR_SPARSE_MMA_MASK
	.align		4
.L_30:
        /*0028*/ 	.byte	0x03, 0x50
        /*002a*/ 	.short	0x0000


	//----- nvinfo : EIATTR_MAXREG_COUNT
	.align		4
        /*002c*/ 	.byte	0x03, 0x1b
        /*002e*/ 	.short	0x00ff


	//----- nvinfo : EIATTR_MERCURY_ISA_VERSION
	.align		4
        /*0030*/ 	.byte	0x03, 0x5f
        /*0032*/ 	.short	0x0101


	//----- nvinfo : EIATTR_VRC_CTA_INIT_COUNT
	.align		4
        /*0034*/ 	.byte	0x02, 0x4a
	.zero		1
	.zero		1


	//----- nvinfo : EIATTR_EXIT_INSTR_OFFSETS
	.align		4
        /*0038*/ 	.byte	0x04, 0x1c
        /*003a*/ 	.short	(.L_32 - .L_31)


	//   ....[0]....
.L_31:
        /*003c*/ 	.word	0x00000040


	//   ....[1]....
        /*0040*/ 	.word	0x00000180


	//   ....[2]....
        /*0044*/ 	.word	0x000001e0


	//----- nvinfo : EIATTR_CBANK_PARAM_SIZE
	.align		4
.L_32:
        /*0048*/ 	.byte	0x03, 0x19
        /*004a*/ 	.short	0x0010


	//----- nvinfo : EIATTR_PARAM_CBANK
	.align		4
        /*004c*/ 	.byte	0x04, 0x0a
        /*004e*/ 	.short	(.L_34 - .L_33)
	.align		4
.L_33:
        /*0050*/ 	.word	index@(.nv.constant0._Z7maxpoolPiS_)
        /*0054*/ 	.short	0x0380
        /*0056*/ 	.short	0x0010


	//----- nvinfo : EIATTR_SW_WAR
	.align		4
.L_34:
        /*0058*/ 	.byte	0x04, 0x36
        /*005a*/ 	.short	(.L_36 - .L_35)
.L_35:
        /*005c*/ 	.word	0x00000008
.L_36:


//--------------------- .nv.info._Z5conv2PiS_S_   --------------------------
	.section	.nv.info._Z5conv2PiS_S_,"",@"SHT_CUDA_INFO"
	.sectionflags	@""
	.align	4


	//----- nvinfo : EIATTR_CUDA_API_VERSION
	.align		4
        /*0000*/ 	.byte	0x04, 0x37
        /*0002*/ 	.short	(.L_38 - .L_37)
.L_37:
        /*0004*/ 	.word	0x00000082


	//----- nvinfo : EIATTR_KPARAM_INFO
	.align		4
.L_38:
        /*0008*/ 	.byte	0x04, 0x17
        /*000a*/ 	.short	(.L_40 - .L_39)
.L_39:
        /*000c*/ 	.word	0x00000000
        /*0010*/ 	.short	0x0002
        /*0012*/ 	.short	0x0010
        /*0014*/ 	.byte	0x00, 0xf5, 0x21, 0x00


	//----- nvinfo : EIATTR_KPARAM_INFO
	.align		4
.L_40:
        /*0018*/ 	.byte	0x04, 0x17
        /*001a*/ 	.short	(.L_42 - .L_41)
.L_41:
        /*001c*/ 	.word	0x00000000
        /*0020*/ 	.short	0x0001
        /*0022*/ 	.short	0x0008
        /*0024*/ 	.byte	0x00, 0xf5, 0x21, 0x00


	//----- nvinfo : EIATTR_KPARAM_INFO
	.align		4
.L_42:
        /*0028*/ 	.byte	0x04, 0x17
        /*002a*/ 	.short	(.L_44 - .L_43)
.L_43:
        /*002c*/ 	.word	0x00000000
        /*0030*/ 	.short	0x0000
        /*0032*/ 	.short	0x0000
        /*0034*/ 	.byte	0x00, 0xf5, 0x21, 0x00


	//----- nvinfo : EIATTR_SPARSE_MMA_MASK
	.align		4
.L_44:
        /*0038*/ 	.byte	0x03, 0x50
        /*003a*/ 	.short	0x0000


	//----- nvinfo : EIATTR_MAXREG_COUNT
	.align		4
        /*003c*/ 	.byte	0x03, 0x1b
        /*003e*/ 	.short	0x00ff


	//----- nvinfo : EIATTR_MERCURY_ISA_VERSION
	.align		4
        /*0040*/ 	.byte	0x03, 0x5f
        /*0042*/ 	.short	0x0101


	//----- nvinfo : EIATTR_VRC_CTA_INIT_COUNT
	.align		4
        /*0044*/ 	.byte	0x02, 0x4a
	.zero		1
	.zero		1


	//----- nvinfo : EIATTR_EXIT_INSTR_OFFSETS
	.align		4
        /*0048*/ 	.byte	0x04, 0x1c
        /*004a*/ 	.short	(.L_46 - .L_45)


	//   ....[0]....
.L_45:
        /*004c*/ 	.word	0x00000040


	//   ....[1]....
        /*0050*/ 	.word	0x00000690


	//----- nvinfo : EIATTR_CBANK_PARAM_SIZE
	.align		4
.L_46:
        /*0054*/ 	.byte	0x03, 0x19
        /*0056*/ 	.short	0x0018


	//----- nvinfo : EIATTR_PARAM_CBANK
	.align		4
        /*0058*/ 	.byte	0x04, 0x0a
        /*005a*/ 	.short	(.L_48 - .L_47)
	.align		4
.L_47:
        /*005c*/ 	.word	index@(.nv.constant0._Z5conv2PiS_S_)
        /*0060*/ 	.short	0x0380
        /*0062*/ 	.short	0x0018


	//----- nvinfo : EIATTR_SW_WAR
	.align		4
.L_48:
        /*0064*/ 	.byte	0x04, 0x36
        /*0066*/ 	.short	(.L_50 - .L_49)
.L_49:
        /*0068*/ 	.word	0x00000008
.L_50:


//--------------------- .nv.info._Z10maxpoolingPiS_ --------------------------
	.section	.nv.info._Z10maxpoolingPiS_,"",@"SHT_CUDA_INFO"
	.sectionflags	@""
	.align	4


	//----- nvinfo : EIATTR_CUDA_API_VERSION
	.align		4
        /*0000*/ 	.byte	0x04, 0x37
        /*0002*/ 	.short	(.L_52 - .L_51)
.L_51:
        /*0004*/ 	.word	0x00000082


	//----- nvinfo : EIATTR_KPARAM_INFO
	.align		4
.L_52:
        /*0008*/ 	.byte	0x04, 0x17
        /*000a*/ 	.short	(.L_54 - .L_53)
.L_53:
        /*000c*/ 	.word	0x00000000
        /*0010*/ 	.short	0x0001
        /*0012*/ 	.short	0x0008
        /*0014*/ 	.byte	0x00, 0xf5, 0x21, 0x00


	//----- nvinfo : EIATTR_KPARAM_INFO
	.align		4
.L_54:
        /*0018*/ 	.byte	0x04, 0x17
        /*001a*/ 	.short	(.L_56 - .L_55)
.L_55:
        /*001c*/ 	.word	0x00000000
        /*0020*/ 	.short	0x0000
        /*0022*/ 	.short	0x0000
        /*0024*/ 	.byte	0x00, 0xf5, 0x21, 0x00


	//----- nvinfo : EIATTR_SPARSE_MMA_MASK
	.align		4
.L_56:
        /*0028*/ 	.byte	0x03, 0x50
        /*002a*/ 	.short	0x0000


	//----- nvinfo : EIATTR_MAXREG_COUNT
	.align		4
        /*002c*/ 	.byte	0x03, 0x1b
        /*002e*/ 	.short	0x00ff


	//----- nvinfo : EIATTR_MERCURY_ISA_VERSION
	.align		4
        /*0030*/ 	.byte	0x03, 0x5f
        /*0032*/ 	.short	0x0101


	//----- nvinfo : EIATTR_VRC_CTA_INIT_COUNT
	.align		4
        /*0034*/ 	.byte	0x02, 0x4a
	.zero		1
	.zero		1


	//----- nvinfo : EIATTR_EXIT_INSTR_OFFSETS
	.align		4
        /*0038*/ 	.byte	0x04, 0x1c
        /*003a*/ 	.short	(.L_58 - .L_57)


	//   ....[0]....
.L_57:
        /*003c*/ 	.word	0x00000050


	//   ....[1]....
        /*0040*/ 	.word	0x00000190


	//   ....[2]....
        /*0044*/ 	.word	0x000001f0


	//----- nvinfo : EIATTR_CBANK_PARAM_SIZE
	.align		4
.L_58:
        /*0048*/ 	.byte	0x03, 0x19
        /*004a*/ 	.short	0x0010


	//----- nvinfo : EIATTR_PARAM_CBANK
	.align		4
        /*004c*/ 	.byte	0x04, 0x0a
        /*004e*/ 	.short	(.L_60 - .L_59)
	.align		4
.L_59:
        /*0050*/ 	.word	index@(.nv.constant0._Z10maxpoolingPiS_)
        /*0054*/ 	.short	0x0380
        /*0056*/ 	.short	0x0010


	//----- nvinfo : EIATTR_SW_WAR
	.align		4
.L_60:
        /*0058*/ 	.byte	0x04, 0x36
        /*005a*/ 	.short	(.L_62 - .L_61)
.L_61:
        /*005c*/ 	.word	0x00000008
.L_62:


//--------------------- .nv.info._Z5conv1PjPi     --------------------------
	.section	.nv.info._Z5conv1PjPi,"",@"SHT_CUDA_INFO"
	.sectionflags	@""
	.align	4


	//----- nvinfo : EIATTR_CUDA_API_VERSION
	.align		4
        /*0000*/ 	.byte	0x04, 0x37
        /*0002*/ 	.short	(.L_64 - .L_63)
.L_63:
        /*0004*/ 	.word	0x00000082


	//----- nvinfo : EIATTR_KPARAM_INFO
	.align		4
.L_64:
        /*0008*/ 	.byte	0x04, 0x17
        /*000a*/ 	.short	(.L_66 - .L_65)
.L_65:
        /*000c*/ 	.word	0x00000000
        /*0010*/ 	.short	0x0001
        /*0012*/ 	.short	0x0008
        /*0014*/ 	.byte	0x00, 0xf5, 0x21, 0x00


	//----- nvinfo : EIATTR_KPARAM_INFO
	.align		4
.L_66:
        /*0018*/ 	.byte	0x04, 0x17
        /*001a*/ 	.short	(.L_68 - .L_67)
.L_67:
        /*001c*/ 	.word	0x00000000
        /*0020*/ 	.short	0x0000
        /*0022*/ 	.short	0x0000
        /*0024*/ 	.byte	0x00, 0xf5, 0x21, 0x00


	//----- nvinfo : EIATTR_SPARSE_MMA_MASK
	.align		4
.L_68:
        /*0028*/ 	.byte	0x03, 0x50
        /*002a*/ 	.short	0x0000


	//----- nvinfo : EIATTR_MAXREG_COUNT
	.align		4
        /*002c*/ 	.byte	0x03, 0x1b
        /*002e*/ 	.short	0x00ff


	//----- nvinfo : EIATTR_MERCURY_ISA_VERSION
	.align		4
        /*0030*/ 	.byte	0x03, 0x5f
        /*0032*/ 	.short	0x0101


	//----- nvinfo : EIATTR_VRC_CTA_INIT_COUNT
	.align		4
        /*0034*/ 	.byte	0x02, 0x4a
	.zero		1
	.zero		1


	//----- nvinfo : EIATTR_EXIT_INSTR_OFFSETS
	.align		4
        /*0038*/ 	.byte	0x04, 0x1c
        /*003a*/ 	.short	(.L_70 - .L_69)


	//   ....[0]....
.L_69:
        /*003c*/ 	.word	0x00000050


	//   ....[1]....
        /*0040*/ 	.word	0x000005c0


	//----- nvinfo : EIATTR_CBANK_PARAM_SIZE
	.align		4
.L_70:
        /*0044*/ 	.byte	0x03, 0x19
        /*0046*/ 	.short	0x0010


	//----- nvinfo : EIATTR_PARAM_CBANK
	.align		4
        /*0048*/ 	.byte	0x04, 0x0a
        /*004a*/ 	.short	(.L_72 - .L_71)
	.align		4
.L_71:
        /*004c*/ 	.word	index@(.nv.constant0._Z5conv1PjPi)
        /*0050*/ 	.short	0x0380
        /*0052*/ 	.short	0x0010


	//----- nvinfo : EIATTR_SW_WAR
	.align		4
.L_72:
        /*0054*/ 	.byte	0x04, 0x36
        /*0056*/ 	.short	(.L_74 - .L_73)
.L_73:
        /*0058*/ 	.word	0x00000008
.L_74:


//--------------------- .nv.callgraph             --------------------------
	.section	.nv.callgraph,"",@"SHT_CUDA_CALLGRAPH"
	.align	4
	.sectionentsize	8
	.align		4
        /*0000*/ 	.word	0x00000000
	.align		4
        /*0004*/ 	.word	0xffffffff
	.align		4
        /*0008*/ 	.word	0x00000000
	.align		4
        /*000c*/ 	.word	0xfffffffe
	.align		4
        /*0010*/ 	.word	0x00000000
	.align		4
        /*0014*/ 	.word	0xfffffffd
	.align		4
        /*0018*/ 	.word	0x00000000
	.align		4
        /*001c*/ 	.word	0xfffffffc


//--------------------- .nv.constant3             --------------------------
	.section	.nv.constant3,"a",@progbits
	.align	4
.nv.constant3:
	.type		FIL,@object
	.size		FIL,(.L_0 - FIL)
FIL:
	.zero		3200
.L_0:


//--------------------- .text._Z7maxpoolPiS_      --------------------------
	.section	.text._Z7maxpoolPiS_,"ax",@progbits
	.align	128
        .global         _Z7maxpoolPiS_
        .type           _Z7maxpoolPiS_,@function
        .size           _Z7maxpoolPiS_,(.L_x_5 - _Z7maxpoolPiS_)
        .other          _Z7maxpoolPiS_,@"STO_CUDA_ENTRY STV_DEFAULT"
_Z7maxpoolPiS_:
.text._Z7maxpoolPiS_:
[----:B------:R-:W-:Y:S01]  /*0000*/  LDC R1, c[0x0][0x37c] ;  /* 0x0000df00ff017b82 */ /* 0x000fe20000000800 */
[----:B------:R-:W0:Y:S01]  /*0010*/  S2R R6, SR_TID.Y ;  /* 0x0000000000067919 */ /* 0x000e220000002200 */
[----:B------:R-:W0:Y:S02]  /*0020*/  S2R R13, SR_TID.X ;  /* 0x00000000000d7919 */ /* 0x000e240000002100 */
[----:B0-----:R-:W-:-:S13]  /*0030*/  LOP3.LUT P0, RZ, R6, 0x3fc, R13, 0xc8, !PT ;  /* 0x000003fc06ff7812 */ /* 0x001fda000780c80d */
[----:B------:R-:W-:Y:S05]  /*0040*/  @P0 EXIT ;  /* 0x000000000000094d */ /* 0x000fea0003800000 */
[----:B------:R-:W0:Y:S01]  /*0050*/  S2R R8, SR_CTAID.X ;  /* 0x0000000000087919 */ /* 0x000e220000002500 */
[----:B------:R-:W1:Y:S01]  /*0060*/  LDC.64 R2, c[0x0][0x380] ;  /* 0x0000e000ff027b82 */ /* 0x000e620000000a00 */
[----:B------:R-:W2:Y:S01]  /*0070*/  LDCU.64 UR4, c[0x0][0x358] ;  /* 0x00006b00ff0477ac */ /* 0x000ea20008000a00 */
[----:B0-----:R-:W-:-:S05]  /*0080*/  IMAD R5, R8, 0x20, R13 ;  /* 0x0000002008057824 */ /* 0x001fca00078e020d */
[----:B------:R-:W-:-:S05]  /*0090*/  LEA R5, R6, R5, 0x3 ;  /* 0x0000000506057211 */ /* 0x000fca00078e18ff */
[----:B------:R-:W-:-:S04]  /*00a0*/  IMAD.SHL.U32 R5, R5, 0x2, RZ ;  /* 0x0000000205057824 */ /* 0x000fc800078e00ff */
[----:B-1----:R-:W-:-:S05]  /*00b0*/  IMAD.WIDE R2, R5, 0x4, R2 ;  /* 0x0000000405027825 */ /* 0x002fca00078e0202 */
[----:B--2---:R-:W2:Y:S04]  /*00c0*/  LDG.E R0, desc[UR4][R2.64] ;  /* 0x0000000402007981 */ /* 0x004ea8000c1e1900 */
[----:B------:R-:W2:Y:S04]  /*00d0*/  LDG.E R5, desc[UR4][R2.64+0x4] ;  /* 0x0000040402057981 */ /* 0x000ea8000c1e1900 */
[----:B------:R-:W3:Y:S04]  /*00e0*/  LDG.E R4, desc[UR4][R2.64+0x20] ;  /* 0x0000200402047981 */ /* 0x000ee8000c1e1900 */
[----:B------:R-:W3:Y:S01]  /*00f0*/  LDG.E R7, desc[UR4][R2.64+0x24] ;  /* 0x0000240402077981 */ /* 0x000ee2000c1e1900 */
[----:B--2---:R-:W-:-:S02]  /*0100*/  VIMNMX R9, PT, PT, R0, R5, !PT ;  /* 0x0000000500097248 */ /* 0x004fc40007fe0100 */
[----:B---3--:R-:W-:-:S04]  /*0110*/  VIMNMX R7, PT, PT, R4, R7, !PT ;  /* 0x0000000704077248 */ /* 0x008fc80007fe0100 */
[----:B------:R-:W-:-:S13]  /*0120*/  ISETP.GT.AND P0, PT, R9, R7, PT ;  /* 0x000000070900720c */ /* 0x000fda0003f04270 */
[----:B------:R-:W0:Y:S01]  /*0130*/  @P0 LDC.64 R4, c[0x0][0x388] ;  /* 0x0000e200ff040b82 */ /* 0x000e220000000a00 */
[----:B------:R-:W-:-:S05]  /*0140*/  @P0 LEA R0, R6, R13, 0x2 ;  /* 0x0000000d06000211 */ /* 0x000fca00078e10ff */
[----:B------:R-:W-:-:S04]  /*0150*/  @P0 IMAD R11, R8, 0x10, R0 ;  /* 0x00000010080b0824 */ /* 0x000fc800078e0200 */
[----:B0-----:R-:W-:-:S05]  /*0160*/  @P0 IMAD.WIDE.U32 R4, R11, 0x4, R4 ;  /* 0x000000040b040825 */ /* 0x001fca00078e0004 */
[----:B------:R0:W-:Y:S01]  /*0170*/  @P0 STG.E desc[UR4][R4.64], R9 ;  /* 0x0000000904000986 */ /* 0x0001e2000c101904 */
[----:B------:R-:W-:Y:S05]  /*0180*/  @P0 EXIT ;  /* 0x000000000000094d */ /* 0x000fea0003800000 */
[----:B------:R-:W1:Y:S01]  /*0190*/  LDC.64 R2, c[0x0][0x388] ;  /* 0x0000e200ff027b82 */ /* 0x000e620000000a00 */
[----:B------:R-:W-:-:S05]  /*01a0*/  LEA R13, R6, R13, 0x2 ;  /* 0x0000000d060d7211 */ /* 0x000fca00078e10ff */
[----:B------:R-:W-:-:S04]  /*01b0*/  IMAD R13, R8, 0x10, R13 ;  /* 0x00000010080d7824 */ /* 0x000fc800078e020d */
[----:B-1----:R-:W-:-:S05]  /*01c0*/  IMAD.WIDE.U32 R2, R13, 0x4, R2 ;  /* 0x000000040d027825 */ /* 0x002fca00078e0002 */
[----:B------:R-:W-:Y:S01]  /*01d0*/  STG.E desc[UR4][R2.64], R7 ;  /* 0x0000000702007986 */ /* 0x000fe2000c101904 */
[----:B------:R-:W-:Y:S05]  /*01e0*/  EXIT ;  /* 0x000000000000794d */ /* 0x000fea0003800000 */
.L_x_0:
[----:B------:R-:W-:-:S00]  /*01f0*/  BRA `(.L_x_0) ;  /* 0xfffffffc00fc7947 */ /* 0x000fc0000383ffff */
[----:B------:R-:W-:-:S00]  /*0200*/  NOP ;  /* 0x0000000000007918 */ /* 0x000fc00000000000 */
[----:B------:R-:W-:-:S00]  /*0210*/  NOP ;  /* 0x0000000000007918 */ /* 0x000fc00000000000 */
[----:B------:R-:W-:-:S00]  /*0220*/  NOP ;  /* 0x0000000000007918 */ /* 0x000fc00000000000 */
[----:B------:R-:W-:-:S00]  /*0230*/  NOP ;  /* 0x0000000000007918 */ /* 0x000fc00000000000 */
[----:B------:R-:W-:-:S00]  /*0240*/  NOP ;  /* 0x0000000000007918 */ /* 0x000fc00000000000 */
[----:B------:R-:W-:-:S00]  /*0250*/  NOP ;  /* 0x0000000000007918 */ /* 0x000fc00000000000 */
[----:B------:R-:W-:-:S00]  /*0260*/  NOP ;  /* 0x0000000000007918 */ /* 0x000fc00000000000 */
[----:B------:R-:W-:-:S00]  /*0270*/  NOP ;  /* 0x0000000000007918 */ /* 0x000fc00000000000 */
.L_x_5:


//--------------------- .text._Z5conv2PiS_S_      --------------------------
	.section	.text._Z5conv2PiS_S_,"ax",@progbits
	.align	128
        .global         _Z5conv2PiS_S_
        .type           _Z5conv2PiS_S_,@function
        .size           _Z5conv2PiS_S_,(.L_x_6 - _Z5conv2PiS_S_)
        .other          _Z5conv2PiS_S_,@"STO_CUDA_ENTRY STV_DEFAULT"
_Z5conv2PiS_S_:
.text._Z5conv2PiS_S_:
[----:B------:R-:W-:Y:S01]  /*0000*/  LDC R1, c[0x0][0x37c] ;  /* 0x0000df00ff017b82 */ /* 0x000fe20000000800 */
[----:B------:R-:W0:Y:S01]  /*0010*/  S2R R0, SR_TID.Y ;  /* 0x0000000000007919 */ /* 0x000e220000002200 */
[----:B------:R-:W0:Y:S02]  /*0020*/  S2R R7, SR_TID.X ;  /* 0x0000000000077919 */ /* 0x000e240000002100 */
[----:B0-----:R-:W-:-:S13]  /*0030*/  LOP3.LUT P0, RZ, R0, 0x3f8, R7, 0xc8, !PT ;  /* 0x000003f800ff7812 */ /* 0x001fda000780c807 */
[----:B------:R-:W-:Y:S05]  /*0040*/  @P0 EXIT ;  /* 0x000000000000094d */ /* 0x000fea0003800000 */
[----:B------:R-:W0:Y:S01]  /*0050*/  S2R R6, SR_CTAID.X ;  /* 0x0000000000067919 */ /* 0x000e220000002500 */
[----:B------:R-:W1:Y:S01]  /*0060*/  LDC.64 R4, c[0x0][0x380] ;  /* 0x0000e000ff047b82 */ /* 0x000e620000000a00 */
[----:B------:R-:W-:Y:S02]  /*0070*/  IMAD R11, R0, 0xc, R7 ;  /* 0x0000000c000b7824 */ /* 0x000fe400078e0207 */
[----:B------:R-:W-:Y:S01]  /*0080*/  HFMA2 R16, -RZ, RZ, 0, 0 ;  /* 0x00000000ff107431 */ /* 0x000fe200000001ff */
[----:B------:R-:W2:Y:S01]  /*0090*/  LDCU.64 UR6, c[0x0][0x358] ;  /* 0x00006b00ff0677ac */ /* 0x000ea20008000a00 */
[----:B------:R-:W-:-:S03]  /*00a0*/  UMOV UR4, URZ ;  /* 0x000000ff00047c82 */ /* 0x000fc60008000000 */
[----:B------:R-:W3:Y:S01]  /*00b0*/  LDC.64 R2, c[0x0][0x388] ;  /* 0x0000e200ff027b82 */ /* 0x000ee20000000a00 */
[----:B-1----:R-:W-:-:S03]  /*00c0*/  IMAD.WIDE.U32 R4, R11, 0x4, R4 ;  /* 0x000000040b047825 */ /* 0x002fc600078e0004 */
[----:B------:R-:W-:Y:S01]  /*00d0*/  IADD3 R4, P1, PT, R4, 0x68, RZ ;  /* 0x0000006804047810 */ /* 0x000fe20007f3e0ff */
[----:B0-----:R-:W-:-:S03]  /*00e0*/  IMAD R9, R6, 0x320, RZ ;  /* 0x0000032006097824 */ /* 0x001fc600078e02ff */
[----:B------:R-:W-:Y:S01]  /*00f0*/  IADD3.X R5, PT, PT, RZ, R5, RZ, P1, !PT ;  /* 0x00000005ff057210 */ /* 0x000fe20000ffe4ff */
[----:B---3--:R-:W-:-:S03]  /*0100*/  IMAD.WIDE.U32 R2, R9, 0x4, R2 ;  /* 0x0000000409027825 */ /* 0x008fc600078e0002 */
[----:B------:R-:W-:-:S04]  /*0110*/  IADD3 R2, P0, PT, R2, 0x30, RZ ;  /* 0x0000003002027810 */ /* 0x000fc80007f1e0ff */
[----:B--2---:R-:W-:-:S09]  /*0120*/  IADD3.X R3, PT, PT, RZ, R3, RZ, P0, !PT ;  /* 0x00000003ff037210 */ /* 0x004fd200007fe4ff */
.L_x_1:
[----:B------:R-:W2:Y:S04]  /*0130*/  LDG.E R17, desc[UR6][R2.64+-0x30] ;  /* 0xffffd00602117981 */ /* 0x000ea8000c1e1900 */
[----:B------:R-:W2:Y:S04]  /*0140*/  LDG.E R22, desc[UR6][R4.64+-0x68] ;  /* 0xffff980604167981 */ /* 0x000ea8000c1e1900 */
[----:B------:R-:W3:Y:S04]  /*0150*/  LDG.E R26, desc[UR6][R2.64+-0x2c] ;  /* 0xffffd406021a7981 */ /* 0x000ee8000c1e1900 */
[----:B------:R-:W3:Y:S04]  /*0160*/  LDG.E R23, desc[UR6][R4.64+-0x64] ;  /* 0xffff9c0604177981 */ /* 0x000ee8000c1e1900 */
[----:B------:R-:W4:Y:S04]  /*0170*/  LDG.E R9, desc[UR6][R2.64+-0x28] ;  /* 0xffffd80602097981 */ /* 0x000f28000c1e1900 */
[----:B------:R-:W4:Y:S04]  /*0180*/  LDG.E R8, desc[UR6][R4.64+-0x60] ;  /* 0xffffa00604087981 */ /* 0x000f28000c1e1900 */
[----:B------:R-:W5:Y:S04]  /*0190*/  LDG.E R10, desc[UR6][R2.64+-0x24] ;  /* 0xffffdc06020a7981 */ /* 0x000f68000c1e1900 */
        /* <DEDUP_REMOVED lines=10> */
[----:B------:R-:W5:Y:S01]  /*0240*/  LDG.E R25, desc[UR6][R4.64+-0x2c] ;  /* 0xffffd40604197981 */ /* 0x000f62000c1e1900 */
[----:B--2---:R-:W-:-:S03]  /*0250*/  IMAD R17, R17, R22, R16 ;  /* 0x0000001611117224 */ /* 0x004fc600078e0210 */
[----:B------:R-:W2:Y:S04]  /*0260*/  LDG.E R22, desc[UR6][R2.64+-0xc] ;  /* 0xfffff40602167981 */ /* 0x000ea8000c1e1900 */
[----:B------:R-:W2:Y:S01]  /*0270*/  LDG.E R16, desc[UR6][R2.64+0x8] ;  /* 0x0000080602107981 */ /* 0x000ea2000c1e1900 */
[----:B---3--:R-:W-:-:S03]  /*0280*/  IMAD R17, R26, R23, R17 ;  /* 0x000000171a117224 */ /* 0x008fc600078e0211 */
[----:B------:R-:W2:Y:S01]  /*0290*/  LDG.E R23, desc[UR6][R4.64+-0x28] ;  /* 0xffffd80604177981 */ /* 0x000ea2000c1e1900 */
[----:B----4-:R-:W-:-:S03]  /*02a0*/  IMAD R17, R9, R8, R17 ;  /* 0x0000000809117224 */ /* 0x010fc600078e0211 */
[----:B------:R-:W3:Y:S04]  /*02b0*/  LDG.E R8, desc[UR6][R2.64+-0x8] ;  /* 0xfffff80602087981 */ /* 0x000ee8000c1e1900 */
[----:B------:R-:W3:Y:S01]  /*02c0*/  LDG.E R9, desc[UR6][R4.64+-0x8] ;  /* 0xfffff80604097981 */ /* 0x000ee2000c1e1900 */
[----:B-----5:R-:W-:-:S03]  /*02d0*/  IMAD R17, R10, R11, R17 ;  /* 0x0000000b0a117224 */ /* 0x020fc600078e0211 */
[----:B------:R-:W4:Y:S04]  /*02e0*/  LDG.E R10, desc[UR6][R2.64+-0x4] ;  /* 0xfffffc06020a7981 */ /* 0x000f28000c1e1900 */
[----:B------:R-:W4:Y:S01]  /*02f0*/  LDG.E R11, desc[UR6][R4.64+-0x4] ;  /* 0xfffffc06040b7981 */ /* 0x000f22000c1e1900 */
[----:B------:R-:W-:-:S03]  /*0300*/  IMAD R17, R12, R13, R17 ;  /* 0x0000000d0c117224 */ /* 0x000fc600078e0211 */
[----:B------:R-:W5:Y:S04]  /*0310*/  LDG.E R12, desc[UR6][R2.64] ;  /* 0x00000006020c7981 */ /* 0x000f68000c1e1900 */
[----:B------:R-:W5:Y:S01]  /*0320*/  LDG.E R13, desc[UR6][R4.64] ;  /* 0x00000006040d7981 */ /* 0x000f62000c1e1900 */
[----:B------:R-:W-:-:S03]  /*0330*/  IMAD R26, R14, R15, R17 ;  /* 0x0000000f0e1a7224 */ /* 0x000fc600078e0211 */
[----:B------:R-:W5:Y:S04]  /*0340*/  LDG.E R14, desc[UR6][R2.64+0x4] ;  /* 0x00000406020e7981 */ /* 0x000f68000c1e1900 */
[----:B------:R-:W5:Y:S04]  /*0350*/  LDG.E R15, desc[UR6][R4.64+0x4] ;  /* 0x00000406040f7981 */ /* 0x000f68000c1e1900 */
[----:B------:R-:W5:Y:S01]  /*0360*/  LDG.E R17, desc[UR6][R4.64+0x8] ;  /* 0x0000080604117981 */ /* 0x000f62000c1e1900 */
[----:B------:R-:W-:-:S03]  /*0370*/  IMAD R26, R18, R19, R26 ;  /* 0x00000013121a7224 */ /* 0x000fc600078e021a */
[----:B------:R-:W5:Y:S04]  /*0380*/  LDG.E R19, desc[UR6][R2.64+0xc] ;  /* 0x00000c0602137981 */ /* 0x000f68000c1e1900 */
[----:B------:R-:W5:Y:S01]  /*0390*/  LDG.E R18, desc[UR6][R4.64+0x28] ;  /* 0x0000280604127981 */ /* 0x000f62000c1e1900 */
[----:B------:R-:W-:-:S03]  /*03a0*/  IMAD R20, R20, R21, R26 ;  /* 0x0000001514147224 */ /* 0x000fc600078e021a */
[----:B------:R-:W5:Y:S01]  /*03b0*/  LDG.E R21, desc[UR6][R4.64+0x2c] ;  /* 0x00002c0604157981 */ /* 0x000f62000c1e1900 */
[----:B------:R-:W-:-:S03]  /*03c0*/  IMAD R24, R24, R25, R20 ;  /* 0x0000001918187224 */ /* 0x000fc600078e0214 */
[----:B------:R-:W5:Y:S01]  /*03d0*/  LDG.E R20, desc[UR6][R2.64+0x10] ;  /* 0x0000100602147981 */ /* 0x000f62000c1e1900 */
[----:B--2---:R-:W-:-:S03]  /*03e0*/  IMAD R24, R22, R23, R24 ;  /* 0x0000001716187224 */ /* 0x004fc600078e0218 */
[----:B------:R-:W2:Y:S04]  /*03f0*/  LDG.E R23, desc[UR6][R2.64+0x14] ;  /* 0x0000140602177981 */ /* 0x000ea8000c1e1900 */
[----:B------:R-:W2:Y:S01]  /*0400*/  LDG.E R22, desc[UR6][R4.64+0x30] ;  /* 0x0000300604167981 */ /* 0x000ea2000c1e1900 */
[----:B---3--:R-:W-:-:S03]  /*0410*/  IMAD R24, R8, R9, R24 ;  /* 0x0000000908187224 */ /* 0x008fc600078e0218 */
[----:B------:R-:W3:Y:S04]  /*0420*/  LDG.E R8, desc[UR6][R2.64+0x18] ;  /* 0x0000180602087981 */ /* 0x000ee8000c1e1900 */
[----:B------:R-:W3:Y:S01]  /*0430*/  LDG.E R9, desc[UR6][R4.64+0x34] ;  /* 0x0000340604097981 */ /* 0x000ee2000c1e1900 */
[----:B----4-:R-:W-:-:S03]  /*0440*/  IMAD R24, R10, R11, R24 ;  /* 0x0000000b0a187224 */ /* 0x010fc600078e0218 */
[----:B------:R-:W4:Y:S04]  /*0450*/  LDG.E R10, desc[UR6][R2.64+0x1c] ;  /* 0x00001c06020a7981 */ /* 0x000f28000c1e1900 */
[----:B------:R-:W4:Y:S01]  /*0460*/  LDG.E R11, desc[UR6][R4.64+0x38] ;  /* 0x00003806040b7981 */ /* 0x000f22000c1e1900 */
[----:B-----5:R-:W-:-:S03]  /*0470*/  IMAD R25, R12, R13, R24 ;  /* 0x0000000d0c197224 */ /* 0x020fc600078e0218 */
[----:B------:R-:W5:Y:S04]  /*0480*/  LDG.E R13, desc[UR6][R2.64+0x20] ;  /* 0x00002006020d7981 */ /* 0x000f68000c1e1900 */
[----:B------:R-:W5:Y:S04]  /*0490*/  LDG.E R24, desc[UR6][R4.64+0x58] ;  /* 0x0000580604187981 */ /* 0x000f68000c1e1900 */
[----:B------:R-:W5:Y:S01]  /*04a0*/  LDG.E R12, desc[UR6][R2.64+0x24] ;  /* 0x00002406020c7981 */ /* 0x000f62000c1e1900 */
[----:B------:R-:W-:-:S03]  /*04b0*/  IMAD R25, R14, R15, R25 ;  /* 0x0000000f0e197224 */ /* 0x000fc600078e0219 */
[----:B------:R-:W5:Y:S01]  /*04c0*/  LDG.E R14, desc[UR6][R2.64+0x28] ;  /* 0x00002806020e7981 */ /* 0x000f62000c1e1900 */
[----:B------:R-:W-:-:S03]  /*04d0*/  IMAD R25, R16, R17, R25 ;  /* 0x0000001110197224 */ /* 0x000fc600078e0219 */
[----:B------:R-:W5:Y:S04]  /*04e0*/  LDG.E R15, desc[UR6][R4.64+0x60] ;  /* 0x00006006040f7981 */ /* 0x000f68000c1e1900 */
[----:B------:R-:W5:Y:S01]  /*04f0*/  LDG.E R16, desc[UR6][R2.64+0x2c] ;  /* 0x00002c0602107981 */ /* 0x000f62000c1e1900 */
[----:B------:R-:W-:-:S03]  /*0500*/  IMAD R25, R19, R18, R25 ;  /* 0x0000001213197224 */ /* 0x000fc600078e0219 */
[----:B------:R-:W5:Y:S04]  /*0510*/  LDG.E R17, desc[UR6][R4.64+0x64] ;  /* 0x0000640604117981 */ /* 0x000f68000c1e1900 */
[----:B------:R0:W5:Y:S04]  /*0520*/  LDG.E R18, desc[UR6][R2.64+0x30] ;  /* 0x0000300602127981 */ /* 0x000168000c1e1900 */
[----:B------:R1:W5:Y:S01]  /*0530*/  LDG.E R19, desc[UR6][R4.64+0x68] ;  /* 0x0000680604137981 */ /* 0x000362000c1e1900 */
[----:B------:R-:W-:Y:S01]  /*0540*/  IMAD R20, R20, R21, R25 ;  /* 0x0000001514147224 */ /* 0x000fe200078e0219 */
[----:B------:R-:W-:-:S04]  /*0550*/  UIADD3 UR4, UPT, UPT, UR4, 0x1, URZ ;  /* 0x0000000104047890 */ /* 0x000fc8000fffe0ff */
[----:B------:R-:W-:Y:S01]  /*0560*/  UISETP.NE.AND UP0, UPT, UR4, 0x20, UPT ;  /* 0x000000200400788c */ /* 0x000fe2000bf05270 */
[----:B0-----:R-:W-:Y:S02]  /*0570*/  IADD3 R2, P0, PT, R2, 0x64, RZ ;  /* 0x0000006402027810 */ /* 0x001fe40007f1e0ff */
[----:B-1----:R-:W-:Y:S02]  /*0580*/  IADD3 R4, P1, PT, R4, 0x240, RZ ;  /* 0x0000024004047810 */ /* 0x002fe40007f3e0ff */
[----:B------:R-:W-:Y:S02]  /*0590*/  IADD3.X R3, PT, PT, RZ, R3, RZ, P0, !PT ;  /* 0x00000003ff037210 */ /* 0x000fe400007fe4ff */
[----:B------:R-:W-:Y:S01]  /*05a0*/  IADD3.X R5, PT, PT, RZ, R5, RZ, P1, !PT ;  /* 0x00000005ff057210 */ /* 0x000fe20000ffe4ff */
[----:B--2---:R-:W-:-:S04]  /*05b0*/  IMAD R20, R23, R22, R20 ;  /* 0x0000001617147224 */ /* 0x004fc800078e0214 */
[----:B---3--:R-:W-:-:S04]  /*05c0*/  IMAD R8, R8, R9, R20 ;  /* 0x0000000908087224 */ /* 0x008fc800078e0214 */
[----:B----4-:R-:W-:-:S04]  /*05d0*/  IMAD R8, R10, R11, R8 ;  /* 0x0000000b0a087224 */ /* 0x010fc800078e0208 */
[----:B-----5:R-:W-:-:S04]  /*05e0*/  IMAD R8, R13, R24, R8 ;  /* 0x000000180d087224 */ /* 0x020fc800078e0208 */
[----:B------:R-:W-:-:S04]  /*05f0*/  IMAD R8, R21, R12, R8 ;  /* 0x0000000c15087224 */ /* 0x000fc800078e0208 */
[----:B------:R-:W-:-:S04]  /*0600*/  IMAD R8, R14, R15, R8 ;  /* 0x0000000f0e087224 */ /* 0x000fc800078e0208 */
[----:B------:R-:W-:-:S04]  /*0610*/  IMAD R16, R16, R17, R8 ;  /* 0x0000001110107224 */ /* 0x000fc800078e0208 */
[----:B------:R-:W-:Y:S01]  /*0620*/  IMAD R16, R18, R19, R16 ;  /* 0x0000001312107224 */ /* 0x000fe200078e0210 */
[----:B------:R-:W-:Y:S06]  /*0630*/  BRA.U UP0, `(.L_x_1) ;  /* 0xfffffff900bc7547 */ /* 0x000fec000b83ffff */
[----:B------:R-:W0:Y:S01]  /*0640*/  LDC.64 R2, c[0x0][0x390] ;  /* 0x0000e400ff027b82 */ /* 0x000e220000000a00 */
[----:B------:R-:W-:-:S04]  /*0650*/  LEA R7, R0, R7, 0x3 ;  /* 0x0000000700077211 */ /* 0x000fc800078e18ff */
[----:B------:R-:W-:-:S05]  /*0660*/  LEA R7, R6, R7, 0x6 ;  /* 0x0000000706077211 */ /* 0x000fca00078e30ff */
[----:B0-----:R-:W-:-:S05]  /*0670*/  IMAD.WIDE.U32 R2, R7, 0x4, R2 ;  /* 0x0000000407027825 */ /* 0x001fca00078e0002 */
[----:B------:R-:W-:Y:S01]  /*0680*/  STG.E desc[UR6][R2.64], R16 ;  /* 0x0000001002007986 */ /* 0x000fe2000c101906 */
[----:B------:R-:W-:Y:S05]  /*0690*/  EXIT ;  /* 0x000000000000794d */ /* 0x000fea0003800000 */
.L_x_2:
        /* <DEDUP_REMOVED lines=14> */
.L_x_6:


//--------------------- .text._Z10maxpoolingPiS_  --------------------------
	.section	.text._Z10maxpoolingPiS_,"ax",@progbits
	.align	128
        .global         _Z10maxpoolingPiS_
        .type           _Z10maxpoolingPiS_,@function
        .size           _Z10maxpoolingPiS_,(.L_x_7 - _Z10maxpoolingPiS_)
        .other          _Z10maxpoolingPiS_,@"STO_CUDA_ENTRY STV_DEFAULT"
_Z10maxpoolingPiS_:
.text._Z10maxpoolingPiS_:
[----:B------:R-:W-:Y:S01]  /*0000*/  LDC R1, c[0x0][0x37c] ;  /* 0x0000df00ff017b82 */ /* 0x000fe20000000800 */
[----:B------:R-:W0:Y:S01]  /*0010*/  S2R R6, SR_TID.Y ;  /* 0x0000000000067919 */ /* 0x000e220000002200 */
[----:B------:R-:W0:Y:S02]  /*0020*/  S2R R13, SR_TID.X ;  /* 0x00000000000d7919 */ /* 0x000e240000002100 */
[----:B0-----:R-:W-:-:S04]  /*0030*/  VIMNMX.U32 R0, PT, PT, R6, R13, !PT ;  /* 0x0000000d06007248 */ /* 0x001fc80007fe0000 */
[----:B------:R-:W-:-:S13]  /*0040*/  ISETP.GT.U32.AND P0, PT, R0, 0xb, PT ;  /* 0x0000000b0000780c */ /* 0x000fda0003f04070 */
[----:B------:R-:W-:Y:S05]  /*0050*/  @P0 EXIT ;  /* 0x000000000000094d */ /* 0x000fea0003800000 */
[----:B------:R-:W0:Y:S01]  /*0060*/  S2R R8, SR_CTAID.X ;  /* 0x0000000000087919 */ /* 0x000e220000002500 */
[----:B------:R-:W1:Y:S01]  /*0070*/  LDC.64 R2, c[0x0][0x380] ;  /* 0x0000e000ff027b82 */ /* 0x000e620000000a00 */
[----:B------:R-:W2:Y:S01]  /*0080*/  LDCU.64 UR4, c[0x0][0x358] ;  /* 0x00006b00ff0477ac */ /* 0x000ea20008000a00 */
[----:B0-----:R-:W-:-:S04]  /*0090*/  IMAD R5, R8, 0x120, R13 ;  /* 0x0000012008057824 */ /* 0x001fc800078e020d */
[----:B------:R-:W-:-:S05]  /*00a0*/  IMAD R5, R6, 0x18, R5 ;  /* 0x0000001806057824 */ /* 0x000fca00078e0205 */
[----:B------:R-:W-:-:S05]  /*00b0*/  SHF.L.U32 R5, R5, 0x1, RZ ;  /* 0x0000000105057819 */ /* 0x000fca00000006ff */
        /* <DEDUP_REMOVED lines=9> */
[----:B------:R-:W-:-:S04]  /*0150*/  @P0 IMAD R0, R6, 0xc, R13 ;  /* 0x0000000c06000824 */ /* 0x000fc800078e020d */
[----:B------:R-:W-:-:S04]  /*0160*/  @P0 IMAD R11, R8, 0x90, R0 ;  /* 0x00000090080b0824 */ /* 0x000fc800078e0200 */
[----:B0-----:R-:W-:-:S05]  /*0170*/  @P0 IMAD.WIDE.U32 R4, R11, 0x4, R4 ;  /* 0x000000040b040825 */ /* 0x001fca00078e0004 */
[----:B------:R0:W-:Y:S01]  /*0180*/  @P0 STG.E desc[UR4][R4.64], R9 ;  /* 0x0000000904000986 */ /* 0x0001e2000c101904 */
[----:B------:R-:W-:Y:S05]  /*0190*/  @P0 EXIT ;  /* 0x000000000000094d */ /* 0x000fea0003800000 */
[----:B------:R-:W1:Y:S01]  /*01a0*/  LDC.64 R2, c[0x0][0x388] ;  /* 0x0000e200ff027b82 */ /* 0x000e620000000a00 */
[----:B------:R-:W-:-:S04]  /*01b0*/  IMAD R13, R6, 0xc, R13 ;  /* 0x0000000c060d7824 */ /* 0x000fc800078e020d */
[----:B------:R-:W-:-:S04]  /*01c0*/  IMAD R13, R8, 0x90, R13 ;  /* 0x00000090080d7824 */ /* 0x000fc800078e020d */
[----:B-1----:R-:W-:-:S05]  /*01d0*/  IMAD.WIDE.U32 R2, R13, 0x4, R2 ;  /* 0x000000040d027825 */ /* 0x002fca00078e0002 */
[----:B------:R-:W-:Y:S01]  /*01e0*/  STG.E desc[UR4][R2.64], R7 ;  /* 0x0000000702007986 */ /* 0x000fe2000c101904 */
[----:B------:R-:W-:Y:S05]  /*01f0*/  EXIT ;  /* 0x000000000000794d */ /* 0x000fea0003800000 */
.L_x_3:
        /* <DEDUP_REMOVED lines=16> */
.L_x_7:


//--------------------- .text._Z5conv1PjPi        --------------------------
	.section	.text._Z5conv1PjPi,"ax",@progbits
	.align	128
        .global         _Z5conv1PjPi
        .type           _Z5conv1PjPi,@function
        .size           _Z5conv1PjPi,(.L_x_8 - _Z5conv1PjPi)
        .other          _Z5conv1PjPi,@"STO_CUDA_ENTRY STV_DEFAULT"
_Z5conv1PjPi:
.text._Z5conv1PjPi:
[----:B------:R-:W-:Y:S01]  /*0000*/  LDC R1, c[0x0][0x37c] ;  /* 0x0000df00ff017b82 */ /* 0x000fe20000000800 */
[----:B------:R-:W0:Y:S01]  /*0010*/  S2R R7, SR_TID.Y ;  /* 0x0000000000077919 */ /* 0x000e220000002200 */
[----:B------:R-:W0:Y:S02]  /*0020*/  S2R R4, SR_TID.X ;  /* 0x0000000000047919 */ /* 0x000e240000002100 */
[----:B0-----:R-:W-:-:S04]  /*0030*/  VIMNMX.U32 R0, PT, PT, R7, R4, !PT ;  /* 0x0000000407007248 */ /* 0x001fc80007fe0000 */
[----:B------:R-:W-:-:S13]  /*0040*/  ISETP.GT.U32.AND P0, PT, R0, 0x17, PT ;  /* 0x000000170000780c */ /* 0x000fda0003f04070 */
[----:B------:R-:W-:Y:S05]  /*0050*/  @P0 EXIT ;  /* 0x000000000000094d */ /* 0x000fea0003800000 */
[----:B------:R-:W0:Y:S01]  /*0060*/  LDC.64 R2, c[0x0][0x380] ;  /* 0x0000e000ff027b82 */ /* 0x000e220000000a00 */
[----:B------:R-:W1:Y:S01]  /*0070*/  LDCU.64 UR4, c[0x0][0x358] ;  /* 0x00006b00ff0477ac */ /* 0x000e620008000a00 */
[----:B------:R-:W-:-:S04]  /*0080*/  IMAD R4, R7, 0x1c, R4 ;  /* 0x0000001c07047824 */ /* 0x000fc800078e0204 */
[----:B0-----:R-:W-:-:S05]  /*0090*/  IMAD.WIDE.U32 R2, R4, 0x4, R2 ;  /* 0x0000000404027825 */ /* 0x001fca00078e0002 */
[----:B-1----:R-:W2:Y:S04]  /*00a0*/  LDG.E R9, desc[UR4][R2.64] ;  /* 0x0000000402097981 */ /* 0x002ea8000c1e1900 */
[----:B------:R-:W3:Y:S04]  /*00b0*/  LDG.E R18, desc[UR4][R2.64+0x4] ;  /* 0x0000040402127981 */ /* 0x000ee8000c1e1900 */
[----:B------:R-:W4:Y:S04]  /*00c0*/  LDG.E R17, desc[UR4][R2.64+0x8] ;  /* 0x0000080402117981 */ /* 0x000f28000c1e1900 */
[----:B------:R-:W5:Y:S04]  /*00d0*/  LDG.E R20, desc[UR4][R2.64+0xc] ;  /* 0x00000c0402147981 */ /* 0x000f68000c1e1900 */
[----:B------:R-:W5:Y:S04]  /*00e0*/  LDG.E R22, desc[UR4][R2.64+0x10] ;  /* 0x0000100402167981 */ /* 0x000f68000c1e1900 */
[----:B------:R-:W5:Y:S01]  /*00f0*/  LDG.E R24, desc[UR4][R2.64+0x70] ;  /* 0x0000700402187981 */ /* 0x000f62000c1e1900 */
[----:B------:R-:W0:Y:S03]  /*0100*/  S2R R5, SR_CTAID.X ;  /* 0x0000000000057919 */ /* 0x000e260000002500 */
[----:B------:R-:W5:Y:S04]  /*0110*/  LDG.E R25, desc[UR4][R2.64+0x74] ;  /* 0x0000740402197981 */ /* 0x000f68000c1e1900 */
[----:B------:R-:W5:Y:S04]  /*0120*/  LDG.E R16, desc[UR4][R2.64+0x78] ;  /* 0x0000780402107981 */ /* 0x000f68000c1e1900 */
[----:B------:R-:W5:Y:S04]  /*0130*/  LDG.E R13, desc[UR4][R2.64+0x7c] ;  /* 0x00007c04020d7981 */ /* 0x000f68000c1e1900 */
[----:B------:R-:W5:Y:S04]  /*0140*/  LDG.E R15, desc[UR4][R2.64+0x80] ;  /* 0x00008004020f7981 */ /* 0x000f68000c1e1900 */
[----:B------:R-:W5:Y:S04]  /*0150*/  LDG.E R14, desc[UR4][R2.64+0xe0] ;  /* 0x0000e004020e7981 */ /* 0x000f68000c1e1900 */
[----:B------:R-:W5:Y:S04]  /*0160*/  LDG.E R8, desc[UR4][R2.64+0xe4] ;  /* 0x0000e40402087981 */ /* 0x000f68000c1e1900 */
[----:B------:R-:W5:Y:S01]  /*0170*/  LDG.E R12, desc[UR4][R2.64+0xe8] ;  /* 0x0000e804020c7981 */ /* 0x000f62000c1e1900 */
[----:B0-----:R-:W-:-:S03]  /*0180*/  IMAD R0, R5, 0x19, RZ ;  /* 0x0000001905007824 */ /* 0x001fc600078e02ff */
[----:B------:R-:W5:Y:S02]  /*0190*/  LDG.E R11, desc[UR4][R2.64+0xec] ;  /* 0x0000ec04020b7981 */ /* 0x000f64000c1e1900 */
[----:B------:R-:W-:Y:S02]  /*01a0*/  SHF.L.U32 R0, R0, 0x2, RZ ;  /* 0x0000000200007819 */ /* 0x000fe400000006ff */
[----:B------:R-:W5:Y:S02]  /*01b0*/  LDG.E R10, desc[UR4][R2.64+0xf0] ;  /* 0x0000f004020a7981 */ /* 0x000f64000c1e1900 */
[----:B------:R-:W2:Y:S08]  /*01c0*/  LDC R6, c[0x3][R0] ;  /* 0x00c0000000067b82 */ /* 0x000eb00000000800 */
[----:B------:R-:W3:Y:S08]  /*01d0*/  LDC R19, c[0x3][R0+0x4] ;  /* 0x00c0010000137b82 */ /* 0x000ef00000000800 */
[----:B------:R-:W4:Y:S08]  /*01e0*/  LDC R23, c[0x3][R0+0x8] ;  /* 0x00c0020000177b82 */ /* 0x000f300000000800 */
[----:B------:R-:W5:Y:S08]  /*01f0*/  LDC R21, c[0x3][R0+0xc] ;  /* 0x00c0030000157b82 */ /* 0x000f700000000800 */
[----:B------:R-:W0:Y:S01]  /*0200*/  LDC R26, c[0x3][R0+0x10] ;  /* 0x00c00400001a7b82 */ /* 0x000e220000000800 */
[----:B--2---:R-:W-:-:S02]  /*0210*/  IMAD R6, R6, R9, RZ ;  /* 0x0000000906067224 */ /* 0x004fc400078e02ff */
[----:B------:R-:W2:Y:S02]  /*0220*/  LDG.E R9, desc[UR4][R2.64+0x150] ;  /* 0x0001500402097981 */ /* 0x000ea4000c1e1900 */
[----:B---3--:R-:W-:Y:S02]  /*0230*/  IMAD R18, R19, R18, R6 ;  /* 0x0000001213127224 */ /* 0x008fe400078e0206 */
[----:B------:R-:W3:Y:S04]  /*0240*/  LDG.E R6, desc[UR4][R2.64+0x154] ;  /* 0x0001540402067981 */ /* 0x000ee8000c1e1900 */
[----:B------:R-:W3:Y:S01]  /*0250*/  LDG.E R19, desc[UR4][R2.64+0x158] ;  /* 0x0001580402137981 */ /* 0x000ee2000c1e1900 */
[----:B----4-:R-:W-:-:S03]  /*0260*/  IMAD R23, R23, R17, R18 ;  /* 0x0000001117177224 */ /* 0x010fc600078e0212 */
[----:B------:R-:W4:Y:S01]  /*0270*/  LDG.E R18, desc[UR4][R2.64+0x15c] ;  /* 0x00015c0402127981 */ /* 0x000f22000c1e1900 */
[----:B-----5:R-:W-:-:S03]  /*0280*/  IMAD R23, R21, R20, R23 ;  /* 0x0000001415177224 */ /* 0x020fc600078e0217 */
[----:B------:R-:W5:Y:S04]  /*0290*/  LDG.E R17, desc[UR4][R2.64+0x160] ;  /* 0x0001600402117981 */ /* 0x000f68000c1e1900 */
[----:B------:R-:W5:Y:S01]  /*02a0*/  LDG.E R21, desc[UR4][R2.64+0x1c0] ;  /* 0x0001c00402157981 */ /* 0x000f62000c1e1900 */
[----:B0-----:R-:W-:-:S03]  /*02b0*/  IMAD R27, R26, R22, R23 ;  /* 0x000000161a1b7224 */ /* 0x001fc600078e0217 */
[----:B------:R-:W5:Y:S04]  /*02c0*/  LDG.E R20, desc[UR4][R2.64+0x1c8] ;  /* 0x0001c80402147981 */ /* 0x000f68000c1e1900 */
[----:B------:R-:W5:Y:S04]  /*02d0*/  LDG.E R22, desc[UR4][R2.64+0x1cc] ;  /* 0x0001cc0402167981 */ /* 0x000f68000c1e1900 */
[----:B------:R0:W5:Y:S01]  /*02e0*/  LDG.E R23, desc[UR4][R2.64+0x1d0] ;  /* 0x0001d00402177981 */ /* 0x000162000c1e1900 */
[----:B------:R-:W1:Y:S02]  /*02f0*/  LDC R26, c[0x3][R0+0x14] ;  /* 0x00c00500001a7b82 */ /* 0x000e640000000800 */
[----:B-1----:R-:W-:-:S06]  /*0300*/  IMAD R24, R26, R24, R27 ;  /* 0x000000181a187224 */ /* 0x002fcc00078e021b */
[----:B------:R-:W1:Y:S08]  /*0310*/  LDC R26, c[0x3][R0+0x18] ;  /* 0x00c00600001a7b82 */ /* 0x000e700000000800 */
[----:B------:R-:W0:Y:S01]  /*0320*/  LDC R27, c[0x3][R0+0x1c] ;  /* 0x00c00700001b7b82 */ /* 0x000e220000000800 */
[----:B-1----:R-:W-:-:S07]  /*0330*/  IMAD R25, R26, R25, R24 ;  /* 0x000000191a197224 */ /* 0x002fce00078e0218 */
[----:B------:R-:W1:Y:S08]  /*0340*/  LDC R26, c[0x3][R0+0x20] ;  /* 0x00c00800001a7b82 */ /* 0x000e700000000800 */
[----:B------:R-:W1:Y:S01]  /*0350*/  LDC R24, c[0x3][R0+0x24] ;  /* 0x00c0090000187b82 */ /* 0x000e620000000800 */
[----:B0-----:R-:W-:-:S07]  /*0360*/  IMAD R16, R27, R16, R25 ;  /* 0x000000101b107224 */ /* 0x001fce00078e0219 */
[----:B------:R-:W0:Y:S08]  /*0370*/  LDC R27, c[0x3][R0+0x28] ;  /* 0x00c00a00001b7b82 */ /* 0x000e300000000800 */
[----:B------:R-:W0:Y:S01]  /*0380*/  LDC R25, c[0x3][R0+0x2c] ;  /* 0x00c00b0000197b82 */ /* 0x000e220000000800 */
[----:B-1----:R-:W-:-:S07]  /*0390*/  IMAD R13, R26, R13, R16 ;  /* 0x0000000d1a0d7224 */ /* 0x002fce00078e0210 */
[----:B------:R-:W1:Y:S01]  /*03a0*/  LDC R3, c[0x3][R0+0x30] ;  /* 0x00c00c0000037b82 */ /* 0x000e620000000800 */
[----:B------:R-:W-:-:S07]  /*03b0*/  IMAD R15, R24, R15, R13 ;  /* 0x0000000f180f7224 */ /* 0x000fce00078e020d */
[----:B------:R-:W1:Y:S01]  /*03c0*/  LDC R2, c[0x3][R0+0x34] ;  /* 0x00c00d0000027b82 */ /* 0x000e620000000800 */
[----:B0-----:R-:W-:-:S07]  /*03d0*/  IMAD R14, R27, R14, R15 ;  /* 0x0000000e1b0e7224 */ /* 0x001fce00078e020f */
[----:B------:R-:W0:Y:S01]  /*03e0*/  LDC R13, c[0x3][R0+0x38] ;  /* 0x00c00e00000d7b82 */ /* 0x000e220000000800 */
[----:B------:R-:W-:-:S07]  /*03f0*/  IMAD R14, R25, R8, R14 ;  /* 0x00000008190e7224 */ /* 0x000fce00078e020e */
[----:B------:R-:W2:Y:S08]  /*0400*/  LDC R16, c[0x3][R0+0x3c] ;  /* 0x00c00f0000107b82 */ /* 0x000eb00000000800 */
[----:B------:R-:W3:Y:S01]  /*0410*/  LDC R15, c[0x3][R0+0x40] ;  /* 0x00c01000000f7b82 */ /* 0x000ee20000000800 */
[----:B-1----:R-:W-:-:S07]  /*0420*/  IMAD R12, R3, R12, R14 ;  /* 0x0000000c030c7224 */ /* 0x002fce00078e020e */
[----:B------:R-:W1:Y:S01]  /*0430*/  LDC R8, c[0x3][R0+0x44] ;  /* 0x00c0110000087b82 */ /* 0x000e620000000800 */
[----:B------:R-:W-:-:S07]  /*0440*/  IMAD R2, R2, R11, R12 ;  /* 0x0000000b02027224 */ /* 0x000fce00078e020c */
[----:B------:R-:W4:Y:S01]  /*0450*/  LDC R3, c[0x3][R0+0x48] ;  /* 0x00c0120000037b82 */ /* 0x000f220000000800 */
[----:B0-----:R-:W-:-:S07]  /*0460*/  IMAD R2, R13, R10, R2 ;  /* 0x0000000a0d027224 */ /* 0x001fce00078e0202 */
[----:B------:R-:W5:Y:S08]  /*0470*/  LDC R12, c[0x3][R0+0x4c] ;  /* 0x00c01300000c7b82 */ /* 0x000f700000000800 */
[----:B------:R-:W0:Y:S08]  /*0480*/  LDC R10, c[0x3][R0+0x50] ;  /* 0x00c01400000a7b82 */ /* 0x000e300000000800 */
[----:B------:R-:W0:Y:S08]  /*0490*/  LDC R11, c[0x3][R0+0x58] ;  /* 0x00c01600000b7b82 */ /* 0x000e300000000800 */
[----:B------:R-:W0:Y:S01]  /*04a0*/  LDC R13, c[0x3][R0+0x60] ;  /* 0x00c01800000d7b82 */ /* 0x000e220000000800 */
[----:B------:R-:W-:-:S04]  /*04b0*/  IMAD R4, R7, -0x4, R4 ;  /* 0xfffffffc07047824 */ /* 0x000fc800078e0204 */
[----:B------:R-:W-:Y:S02]  /*04c0*/  IMAD R5, R5, 0x240, R4 ;  /* 0x0000024005057824 */ /* 0x000fe400078e0204 */
[----:B--2---:R-:W-:Y:S02]  /*04d0*/  IMAD R2, R16, R9, R2 ;  /* 0x0000000910027224 */ /* 0x004fe400078e0202 */
[----:B------:R-:W2:Y:S02]  /*04e0*/  LDC R9, c[0x3][R0+0x54] ;  /* 0x00c0150000097b82 */ /* 0x000ea40000000800 */
[----:B---3--:R-:W-:-:S04]  /*04f0*/  IMAD R2, R15, R6, R2 ;  /* 0x000000060f027224 */ /* 0x008fc800078e0202 */
[----:B-1----:R-:W-:Y:S02]  /*0500*/  IMAD R2, R8, R19, R2 ;  /* 0x0000001308027224 */ /* 0x002fe400078e0202 */
[----:B------:R-:W1:Y:S02]  /*0510*/  LDC R8, c[0x3][R0+0x5c] ;  /* 0x00c0170000087b82 */ /* 0x000e640000000800 */
[----:B----4-:R-:W-:-:S06]  /*0520*/  IMAD R18, R3, R18, R2 ;  /* 0x0000001203127224 */ /* 0x010fcc00078e0202 */
[----:B------:R-:W3:Y:S01]  /*0530*/  LDC.64 R2, c[0x0][0x388] ;  /* 0x0000e200ff027b82 */ /* 0x000ee20000000a00 */
[----:B-----5:R-:W-:-:S04]  /*0540*/  IMAD R12, R12, R17, R18 ;  /* 0x000000110c0c7224 */ /* 0x020fc800078e0212 */
[----:B0-----:R-:W-:-:S04]  /*0550*/  IMAD R21, R10, R21, R12 ;  /* 0x000000150a157224 */ /* 0x001fc800078e020c */
[----:B--2---:R-:W-:-:S04]  /*0560*/  IMAD R9, R6, R9, R21 ;  /* 0x0000000906097224 */ /* 0x004fc800078e0215 */
[----:B------:R-:W-:-:S04]  /*0570*/  IMAD R9, R11, R20, R9 ;  /* 0x000000140b097224 */ /* 0x000fc800078e0209 */
[----:B-1----:R-:W-:-:S04]  /*0580*/  IMAD R8, R8, R22, R9 ;  /* 0x0000001608087224 */ /* 0x002fc800078e0209 */
[----:B------:R-:W-:Y:S02]  /*0590*/  IMAD R13, R13, R23, R8 ;  /* 0x000000170d0d7224 */ /* 0x000fe400078e0208 */
[----:B---3--:R-:W-:-:S05]  /*05a0*/  IMAD.WIDE.U32 R2, R5, 0x4, R2 ;  /* 0x0000000405027825 */ /* 0x008fca00078e0002 */
[----:B------:R-:W-:Y:S01]  /*05b0*/  STG.E desc[UR4][R2.64], R13 ;  /* 0x0000000d02007986 */ /* 0x000fe2000c101904 */
[----:B------:R-:W-:Y:S05]  /*05c0*/  EXIT ;  /* 0x000000000000794d */ /* 0x000fea0003800000 */
.L_x_4:
        /* <DEDUP_REMOVED lines=11> */
.L_x_8:


//--------------------- .nv.shared.reserved.0     --------------------------
	.section	.nv.shared.reserved.0,"aw",@nobits
	.weak		__nv_reservedSMEM_offset_0_alias
	.size		__nv_reservedSMEM_offset_0_alias, 0, 64
	.other		__nv_reservedSMEM_offset_0_alias,@"STO_CUDA_RESERVED_SHARED STV_DEFAULT"
__nv_reservedSMEM_offset_0_alias:
	.zero		0
	.zero		64


//--------------------- .nv.constant0._Z7maxpoolPiS_ --------------------------
	.section	.nv.constant0._Z7maxpoolPiS_,"a",@progbits
	.sectionflags	@""
	.align	4
.nv.constant0._Z7maxpoolPiS_:
	.zero		912


//--------------------- .nv.constant0._Z5conv2PiS_S_ --------------------------
	.section	.nv.constant0._Z5conv2PiS_S_,"a",@progbits
	.sectionflags	@""
	.align	4
.nv.constant0._Z5conv2PiS_S_:
	.zero		920


//--------------------- .nv.constant0._Z10maxpoolingPiS_ --------------------------
	.section	.nv.constant0._Z10maxpoolingPiS_,"a",@progbits
	.sectionflags	@""
	.align	4
.nv.constant0._Z10maxpoolingPiS_:
	.zero		912


//--------------------- .nv.constant0._Z5conv1PjPi --------------------------
	.section	.nv.constant0._Z5conv1PjPi,"a",@progbits
	.sectionflags	@""
	.align	4
.nv.constant0._Z5conv1PjPi:
	.zero		912


//--------------------- SYMBOLS --------------------------

	.type		.nv.reservedSmem.offset0,@object
	.size		.nv.reservedSmem.offset0,0x4
